//
// Generated by NVIDIA NVVM Compiler
//
// Compiler Build ID: CL-36424714
// Cuda compilation tools, release 13.0, V13.0.88
// Based on NVVM 20.0.0
//

.version 9.0
.target sm_100
.address_size 64

	// .globl	_Z12process_filePiS_S_S_S_

.visible .entry _Z12process_filePiS_S_S_S_(
	.param .u64 .ptr .align 1 _Z12process_filePiS_S_S_S__param_0,
	.param .u64 .ptr .align 1 _Z12process_filePiS_S_S_S__param_1,
	.param .u64 .ptr .align 1 _Z12process_filePiS_S_S_S__param_2,
	.param .u64 .ptr .align 1 _Z12process_filePiS_S_S_S__param_3,
	.param .u64 .ptr .align 1 _Z12process_filePiS_S_S_S__param_4
)
{
	.reg .pred 	%p<7>;
	.reg .b32 	%r<83>;
	.reg .b64 	%rd<28>;

	ld.param.u64 	%rd11, [_Z12process_filePiS_S_S_S__param_0];
	ld.param.u64 	%rd12, [_Z12process_filePiS_S_S_S__param_1];
	ld.param.u64 	%rd13, [_Z12process_filePiS_S_S_S__param_2];
	ld.param.u64 	%rd14, [_Z12process_filePiS_S_S_S__param_3];
	ld.param.u64 	%rd15, [_Z12process_filePiS_S_S_S__param_4];
	cvta.to.global.u64 	%rd1, %rd12;
	cvta.to.global.u64 	%rd2, %rd11;
	cvta.to.global.u64 	%rd16, %rd15;
	cvta.to.global.u64 	%rd17, %rd14;
	cvta.to.global.u64 	%rd18, %rd13;
	ld.global.u32 	%r15, [%rd18];
	ld.global.u32 	%r16, [%rd17];
	add.s32 	%r17, %r16, -1;
	mul.lo.s32 	%r18, %r15, %r17;
	mul.lo.s32 	%r19, %r18, 3;
	ld.global.u32 	%r20, [%rd16];
	div.s32 	%r21, %r19, %r20;
	mov.u32 	%r22, %tid.x;
	mul.lo.s32 	%r80, %r21, %r22;
	add.s32 	%r2, %r80, %r21;
	setp.ge.u32 	%p1, %r80, %r2;
	@%p1 bra 	$L__BB0_7;
	mul.hi.u32 	%r23, %r80, -1431655765;
	shr.u32 	%r81, %r23, 1;
	add.s32 	%r24, %r80, 3;
	max.u32 	%r25, %r2, %r24;
	sub.s32 	%r26, %r25, %r80;
	add.s32 	%r27, %r26, -3;
	setp.ne.s32 	%p2, %r27, 0;
	selp.u32 	%r28, 1, 0, %p2;
	selp.s32 	%r29, -1, 0, %p2;
	add.s32 	%r30, %r27, %r29;
	mul.hi.u32 	%r31, %r30, -1431655765;
	shr.u32 	%r32, %r31, 1;
	add.s32 	%r4, %r32, %r28;
	and.b32  	%r33, %r4, 3;
	setp.eq.s32 	%p3, %r33, 3;
	@%p3 bra 	$L__BB0_4;
	add.s32 	%r34, %r4, 1;
	and.b32  	%r35, %r34, 3;
	add.s64 	%rd3, %rd2, 4;
	mul.wide.u32 	%rd19, %r81, 4;
	add.s64 	%rd26, %rd1, %rd19;
	neg.s32 	%r78, %r35;
	add.s32 	%r81, %r81, %r35;
$L__BB0_3:
	.pragma "nounroll";
	mul.wide.s32 	%rd20, %r80, 4;
	add.s64 	%rd21, %rd3, %rd20;
	ld.global.u32 	%r38, [%rd21+-4];
	ld.global.u32 	%r39, [%rd21];
	add.s32 	%r40, %r39, %r38;
	ld.global.u32 	%r41, [%rd21+4];
	add.s32 	%r42, %r40, %r41;
	mul.hi.s32 	%r43, %r42, 1431655766;
	shr.u32 	%r44, %r43, 31;
	add.s32 	%r45, %r43, %r44;
	st.global.u32 	[%rd26], %r45;
	add.s32 	%r80, %r80, 3;
	add.s64 	%rd26, %rd26, 4;
	add.s32 	%r78, %r78, 1;
	setp.ne.s32 	%p4, %r78, 0;
	@%p4 bra 	$L__BB0_3;
$L__BB0_4:
	setp.lt.u32 	%p5, %r4, 3;
	@%p5 bra 	$L__BB0_7;
	mul.wide.u32 	%rd22, %r81, 4;
	add.s64 	%rd23, %rd22, %rd1;
	add.s64 	%rd27, %rd23, 8;
	add.s64 	%rd8, %rd2, 24;
$L__BB0_6:
	mul.wide.s32 	%rd24, %r80, 4;
	add.s64 	%rd25, %rd8, %rd24;
	ld.global.u32 	%r46, [%rd25+-24];
	ld.global.u32 	%r47, [%rd25+-20];
	add.s32 	%r48, %r47, %r46;
	ld.global.u32 	%r49, [%rd25+-16];
	add.s32 	%r50, %r48, %r49;
	mul.hi.s32 	%r51, %r50, 1431655766;
	shr.u32 	%r52, %r51, 31;
	add.s32 	%r53, %r51, %r52;
	st.global.u32 	[%rd27+-8], %r53;
	ld.global.u32 	%r54, [%rd25+-12];
	ld.global.u32 	%r55, [%rd25+-8];
	add.s32 	%r56, %r55, %r54;
	ld.global.u32 	%r57, [%rd25+-4];
	add.s32 	%r58, %r56, %r57;
	mul.hi.s32 	%r59, %r58, 1431655766;
	shr.u32 	%r60, %r59, 31;
	add.s32 	%r61, %r59, %r60;
	st.global.u32 	[%rd27+-4], %r61;
	ld.global.u32 	%r62, [%rd25];
	ld.global.u32 	%r63, [%rd25+4];
	add.s32 	%r64, %r63, %r62;
	ld.global.u32 	%r65, [%rd25+8];
	add.s32 	%r66, %r64, %r65;
	mul.hi.s32 	%r67, %r66, 1431655766;
	shr.u32 	%r68, %r67, 31;
	add.s32 	%r69, %r67, %r68;
	st.global.u32 	[%rd27], %r69;
	ld.global.u32 	%r70, [%rd25+12];
	ld.global.u32 	%r71, [%rd25+16];
	add.s32 	%r72, %r71, %r70;
	ld.global.u32 	%r73, [%rd25+20];
	add.s32 	%r74, %r72, %r73;
	mul.hi.s32 	%r75, %r74, 1431655766;
	shr.u32 	%r76, %r75, 31;
	add.s32 	%r77, %r75, %r76;
	st.global.u32 	[%rd27+4], %r77;
	add.s32 	%r80, %r80, 12;
	add.s64 	%rd27, %rd27, 16;
	setp.lt.u32 	%p6, %r80, %r2;
	@%p6 bra 	$L__BB0_6;
$L__BB0_7:
	ret;

}


// ===== COMPILED SASS (sm_100) =====

	.target	sm_100

	.elftype	@"ET_EXEC"


//--------------------- .note.nv.tkinfo           --------------------------
	.section	.note.nv.tkinfo,"",@"SHT_NOTE"
	.sectionflags	@"SHF_NOTE_NV_TKINFO"
	.tkinfo
        /*0018*/ 	.word	0x00000002
        /*0030*/ 	.string	""
        /*0030*/ 	.string	"ptxas"
        /*0030*/ 	.string	"Cuda compilation tools, release 13.0, V13.0.88"
        /*0030*/ 	.string	"Build cuda_13.0.r13.0/compiler.36424714_0"
        /*0030*/ 	.string	"-arch sm_100 -m 64 "



//--------------------- .note.nv.cuinfo           --------------------------
	.section	.note.nv.cuinfo,"",@"SHT_NOTE"
	.sectionflags	@"SHF_NOTE_NV_CUINFO"
        /*0018*/ 	.short	0x0002
        /*001a*/ 	.short	0x0064
        /*001c*/ 	.short	0x0082
	.zero		2


//--------------------- .nv.info                  --------------------------
	.section	.nv.info,"",@"SHT_CUDA_INFO"
	.align	4


	//----- nvinfo : EIATTR_REGCOUNT
	.align		4
        /*0000*/ 	.byte	0x04, 0x2f
        /*0002*/ 	.short	(.L_1 - .L_0)
	.align		4
.L_0:
        /*0004*/ 	.word	index@(_Z12process_filePiS_S_S_S_)
        /*0008*/ 	.word	0x00000014


	//----- nvinfo : EIATTR_FRAME_SIZE
	.align		4
.L_1:
        /*000c*/ 	.byte	0x04, 0x11
        /*000e*/ 	.short	(.L_3 - .L_2)
	.align		4
.L_2:
        /*0010*/ 	.word	index@(_Z12process_filePiS_S_S_S_)
        /*0014*/ 	.word	0x00000000


	//----- nvinfo : EIATTR_MIN_STACK_SIZE
	.align		4
.L_3:
        /*0018*/ 	.byte	0x04, 0x12
        /*001a*/ 	.short	(.L_5 - .L_4)
	.align		4
.L_4:
        /*001c*/ 	.word	index@(_Z12process_filePiS_S_S_S_)
        /*0020*/ 	.word	0x00000000
.L_5:


//--------------------- .nv.compat                --------------------------
	.section	.nv.compat,"",@"SHT_CUDA_COMPAT_INFO"
	.align	4
        /*0000*/ 	.byte	0x02, 0x09, 0x00, 0x00, 0x02, 0x02, 0x01, 0x00, 0x02, 0x05, 0x05, 0x00, 0x03, 0x07, 0x01, 0x01
        /*0010*/ 	.byte	0x02, 0x03, 0x00, 0x00, 0x02, 0x06, 0x01, 0x00, 0x04, 0x0b, 0x08, 0x00, 0x09, 0x00, 0x00, 0x00
        /*0020*/ 	.byte	0x00, 0x00, 0x00, 0x00


//--------------------- .nv.info._Z12process_filePiS_S_S_S_ --------------------------
	.section	.nv.info._Z12process_filePiS_S_S_S_,"",@"SHT_CUDA_INFO"
	.sectionflags	@""
	.align	4


	//----- nvinfo : EIATTR_CUDA_API_VERSION
	.align		4
        /*0000*/ 	.byte	0x04, 0x37
        /*0002*/ 	.short	(.L_7 - .L_6)
.L_6:
        /*0004*/ 	.word	0x00000082


	//----- nvinfo : EIATTR_KPARAM_INFO
	.align		4
.L_7:
        /*0008*/ 	.byte	0x04, 0x17
        /*000a*/ 	.short	(.L_9 - .L_8)
.L_8:
        /*000c*/ 	.word	0x00000000
        /*0010*/ 	.short	0x0004
        /*0012*/ 	.short	0x0020
        /*0014*/ 	.byte	0x00, 0xf5, 0x21, 0x00


	//----- nvinfo : EIATTR_KPARAM_INFO
	.align		4
.L_9:
        /*0018*/ 	.byte	0x04, 0x17
        /*001a*/ 	.short	(.L_11 - .L_10)
.L_10:
        /*001c*/ 	.word	0x00000000
        /*0020*/ 	.short	0x0003
        /*0022*/ 	.short	0x0018
        /*0024*/ 	.byte	0x00, 0xf5, 0x21, 0x00


	//----- nvinfo : EIATTR_KPARAM_INFO
	.align		4
.L_11:
        /*0028*/ 	.byte	0x04, 0x17
        /*002a*/ 	.short	(.L_13 - .L_12)
.L_12:
        /*002c*/ 	.word	0x00000000
        /*0030*/ 	.short	0x0002
        /*0032*/ 	.short	0x0010
        /*0034*/ 	.byte	0x00, 0xf5, 0x21, 0x00


	//----- nvinfo : EIATTR_KPARAM_INFO
	.align		4
.L_13:
        /*0038*/ 	.byte	0x04, 0x17
        /*003a*/ 	.short	(.L_15 - .L_14)
.L_14:
        /*003c*/ 	.word	0x00000000
        /*0040*/ 	.short	0x0001
        /*0042*/ 	.short	0x0008
        /*0044*/ 	.byte	0x00, 0xf5, 0x21, 0x00


	//----- nvinfo : EIATTR_KPARAM_INFO
	.align		4
.L_15:
        /*0048*/ 	.byte	0x04, 0x17
        /*004a*/ 	.short	(.L_17 - .L_16)
.L_16:
        /*004c*/ 	.word	0x00000000
        /*0050*/ 	.short	0x0000
        /*0052*/ 	.short	0x0000
        /*0054*/ 	.byte	0x00, 0xf5, 0x21, 0x00


	//----- nvinfo : EIATTR_SPARSE_MMA_MASK
	.align		4
.L_17:
        /*0058*/ 	.byte	0x03, 0x50
        /*005a*/ 	.short	0x0000


	//----- nvinfo : EIATTR_MAXREG_COUNT
	.align		4
        /*005c*/ 	.byte	0x03, 0x1b
        /*005e*/ 	.short	0x00ff


	//----- nvinfo : EIATTR_MERCURY_ISA_VERSION
	.align		4
        /*0060*/ 	.byte	0x03, 0x5f
        /*0062*/ 	.short	0x0101


	//----- nvinfo : EIATTR_VRC_CTA_INIT_COUNT
	.align		4
        /*0064*/ 	.byte	0x02, 0x4a
	.zero		1
	.zero		1


	//----- nvinfo : EIATTR_EXIT_INSTR_OFFSETS
	.align		4
        /*0068*/ 	.byte	0x04, 0x1c
        /*006a*/ 	.short	(.L_19 - .L_18)


	//   ....[0]....
.L_18:
        /*006c*/ 	.word	0x00000290


	//   ....[1]....
        /*0070*/ 	.word	0x000005b0


	//   ....[2]....
        /*0074*/ 	.word	0x00000860


	//----- nvinfo : EIATTR_CRS_STACK_SIZE
	.align		4
.L_19:
        /*0078*/ 	.byte	0x04, 0x1e
        /*007a*/ 	.short	(.L_21 - .L_20)
.L_20:
        /*007c*/ 	.word	0x00000000


	//----- nvinfo : EIATTR_CBANK_PARAM_SIZE
	.align		4
.L_21:
        /*0080*/ 	.byte	0x03, 0x19
        /*0082*/ 	.short	0x0028


	//----- nvinfo : EIATTR_PARAM_CBANK
	.align		4
        /*0084*/ 	.byte	0x04, 0x0a
        /*0086*/ 	.short	(.L_23 - .L_22)
	.align		4
.L_22:
        /*0088*/ 	.word	index@(.nv.constant0._Z12process_filePiS_S_S_S_)
        /*008c*/ 	.short	0x0380
        /*008e*/ 	.short	0x0028


	//----- nvinfo : EIATTR_SW_WAR
	.align		4
.L_23:
        /*0090*/ 	.byte	0x04, 0x36
        /*0092*/ 	.short	(.L_25 - .L_24)
.L_24:
        /*0094*/ 	.word	0x00000008
.L_25:


//--------------------- .nv.callgraph             --------------------------
	.section	.nv.callgraph,"",@"SHT_CUDA_CALLGRAPH"
	.align	4
	.sectionentsize	8
	.align		4
        /*0000*/ 	.word	0x00000000
	.align		4
        /*0004*/ 	.word	0xffffffff
	.align		4
        /*0008*/ 	.word	0x00000000
	.align		4
        /*000c*/ 	.word	0xfffffffe
	.align		4
        /*0010*/ 	.word	0x00000000
	.align		4
        /*0014*/ 	.word	0xfffffffd
	.align		4
        /*0018*/ 	.word	0x00000000
	.align		4
        /*001c*/ 	.word	0xfffffffc


//--------------------- .text._Z12process_filePiS_S_S_S_ --------------------------
	.section	.text._Z12process_filePiS_S_S_S_,"ax",@progbits
	.align	128
        .global         _Z12process_filePiS_S_S_S_
        .type           _Z12process_filePiS_S_S_S_,@function
        .size           _Z12process_filePiS_S_S_S_,(.L_x_5 - _Z12process_filePiS_S_S_S_)
        .other          _Z12process_filePiS_S_S_S_,@"STO_CUDA_ENTRY STV_DEFAULT"
_Z12process_filePiS_S_S_S_:
.text._Z12process_filePiS_S_S_S_:
[----:B------:R-:W-:Y:S08]  /*0000*/  LDC R1, c[0x0][0x37c] ;  /* 0x0000df00ff017b82 */ /* 0x000ff00000000800 */
[----:B------:R-:W0:Y:S01]  /*0010*/  LDC.64 R6, c[0x0][0x3a0] ;  /* 0x0000e800ff067b82 */ /* 0x000e220000000a00 */
[----:B------:R-:W0:Y:S02]  /*0020*/  LDCU.64 UR4, c[0x0][0x358] ;  /* 0x00006b00ff0477ac */ /* 0x000e240008000a00 */
[----:B0-----:R-:W2:Y:S05]  /*0030*/  LDG.E R0, desc[UR4][R6.64] ;  /* 0x0000000406007981 */ /* 0x001eaa000c1e1900 */
[----:B------:R-:W0:Y:S08]  /*0040*/  LDC.64 R4, c[0x0][0x398] ;  /* 0x0000e600ff047b82 */ /* 0x000e300000000a00 */
[----:B------:R-:W1:Y:S01]  /*0050*/  LDC.64 R2, c[0x0][0x390] ;  /* 0x0000e400ff027b82 */ /* 0x000e620000000a00 */
[----:B0-----:R0:W3:Y:S04]  /*0060*/  LDG.E R4, desc[UR4][R4.64] ;  /* 0x0000000404047981 */ /* 0x0010e8000c1e1900 */
[----:B-1----:R-:W4:Y:S01]  /*0070*/  LDG.E R2, desc[UR4][R2.64] ;  /* 0x0000000402027981 */ /* 0x002f22000c1e1900 */
[----:B--2---:R-:W-:-:S02]  /*0080*/  IABS R11, R0 ;  /* 0x00000000000b7213 */ /* 0x004fc40000000000 */
[----:B0-----:R-:W-:Y:S02]  /*0090*/  IABS R5, R0 ;  /* 0x0000000000057213 */ /* 0x001fe40000000000 */
[----:B------:R-:W0:Y:S02]  /*00a0*/  I2F.RP R10, R11 ;  /* 0x0000000b000a7306 */ /* 0x000e240000209400 */
[----:B------:R-:W-:-:S06]  /*00b0*/  IADD3 R5, PT, PT, RZ, -R5, RZ ;  /* 0x80000005ff057210 */ /* 0x000fcc0007ffe0ff */
[----:B0-----:R-:W0:Y:S01]  /*00c0*/  MUFU.RCP R10, R10 ;  /* 0x0000000a000a7308 */ /* 0x001e220000001000 */
[----:B---3--:R-:W-:-:S04]  /*00d0*/  VIADD R7, R4, 0xffffffff ;  /* 0xffffffff04077836 */ /* 0x008fc80000000000 */
[----:B----4-:R-:W-:Y:S02]  /*00e0*/  IMAD R7, R2, R7, RZ ;  /* 0x0000000702077224 */ /* 0x010fe400078e02ff */
[----:B0-----:R-:W-:Y:S02]  /*00f0*/  VIADD R8, R10, 0xffffffe ;  /* 0x0ffffffe0a087836 */ /* 0x001fe40000000000 */
[----:B------:R-:W-:Y:S02]  /*0100*/  IMAD R7, R7, 0x3, RZ ;  /* 0x0000000307077824 */ /* 0x000fe400078e02ff */
[----:B------:R0:W1:Y:S03]  /*0110*/  F2I.FTZ.U32.TRUNC.NTZ R9, R8 ;  /* 0x0000000800097305 */ /* 0x000066000021f000 */
[----:B------:R-:W-:Y:S02]  /*0120*/  IABS R2, R7 ;  /* 0x0000000700027213 */ /* 0x000fe40000000000 */
[----:B------:R-:W-:Y:S01]  /*0130*/  LOP3.LUT R7, R7, R0, RZ, 0x3c, !PT ;  /* 0x0000000007077212 */ /* 0x000fe200078e3cff */
[----:B0-----:R-:W-:-:S03]  /*0140*/  IMAD.MOV.U32 R8, RZ, RZ, RZ ;  /* 0x000000ffff087224 */ /* 0x001fc600078e00ff */
[----:B------:R-:W-:Y:S01]  /*0150*/  ISETP.GE.AND P1, PT, R7, RZ, PT ;  /* 0x000000ff0700720c */ /* 0x000fe20003f26270 */
[----:B-1----:R-:W-:-:S04]  /*0160*/  IMAD.MOV R4, RZ, RZ, -R9 ;  /* 0x000000ffff047224 */ /* 0x002fc800078e0a09 */
[----:B------:R-:W-:-:S04]  /*0170*/  IMAD R3, R4, R11, RZ ;  /* 0x0000000b04037224 */ /* 0x000fc800078e02ff */
[----:B------:R-:W-:-:S04]  /*0180*/  IMAD.HI.U32 R8, R9, R3, R8 ;  /* 0x0000000309087227 */ /* 0x000fc800078e0008 */
[----:B------:R-:W-:Y:S01]  /*0190*/  IMAD.MOV.U32 R3, RZ, RZ, R2 ;  /* 0x000000ffff037224 */ /* 0x000fe200078e0002 */
[----:B------:R-:W-:Y:S02]  /*01a0*/  MOV R2, R5 ;  /* 0x0000000500027202 */ /* 0x000fe40000000f00 */
[----:B------:R-:W0:Y:S01]  /*01b0*/  S2R R5, SR_TID.X ;  /* 0x0000000000057919 */ /* 0x000e220000002100 */
[----:B------:R-:W-:-:S04]  /*01c0*/  IMAD.HI.U32 R8, R8, R3, RZ ;  /* 0x0000000308087227 */ /* 0x000fc800078e00ff */
[----:B------:R-:W-:-:S05]  /*01d0*/  IMAD R2, R8, R2, R3 ;  /* 0x0000000208027224 */ /* 0x000fca00078e0203 */
[----:B------:R-:W-:-:S13]  /*01e0*/  ISETP.GT.U32.AND P2, PT, R11, R2, PT ;  /* 0x000000020b00720c */ /* 0x000fda0003f44070 */
[----:B------:R-:W-:Y:S02]  /*01f0*/  @!P2 IMAD.IADD R2, R2, 0x1, -R11 ;  /* 0x000000010202a824 */ /* 0x000fe400078e0a0b */
[----:B------:R-:W-:Y:S01]  /*0200*/  @!P2 VIADD R8, R8, 0x1 ;  /* 0x000000010808a836 */ /* 0x000fe20000000000 */
[----:B------:R-:W-:Y:S02]  /*0210*/  ISETP.NE.AND P2, PT, R0, RZ, PT ;  /* 0x000000ff0000720c */ /* 0x000fe40003f45270 */
[----:B------:R-:W-:-:S13]  /*0220*/  ISETP.GE.U32.AND P0, PT, R2, R11, PT ;  /* 0x0000000b0200720c */ /* 0x000fda0003f06070 */
[----:B------:R-:W-:-:S05]  /*0230*/  @P0 IADD3 R8, PT, PT, R8, 0x1, RZ ;  /* 0x0000000108080810 */ /* 0x000fca0007ffe0ff */
[----:B------:R-:W-:Y:S01]  /*0240*/  @!P1 IMAD.MOV R8, RZ, RZ, -R8 ;  /* 0x000000ffff089224 */ /* 0x000fe200078e0a08 */
[----:B------:R-:W-:-:S05]  /*0250*/  @!P2 LOP3.LUT R8, RZ, R0, RZ, 0x33, !PT ;  /* 0x00000000ff08a212 */ /* 0x000fca00078e33ff */
[----:B0-----:R-:W-:-:S04]  /*0260*/  IMAD R5, R8, R5, RZ ;  /* 0x0000000508057224 */ /* 0x001fc800078e02ff */
[----:B------:R-:W-:-:S05]  /*0270*/  IMAD.IADD R0, R8, 0x1, R5 ;  /* 0x0000000108007824 */ /* 0x000fca00078e0205 */
[----:B------:R-:W-:-:S13]  /*0280*/  ISETP.GE.U32.AND P0, PT, R5, R0, PT ;  /* 0x000000000500720c */ /* 0x000fda0003f06070 */
[----:B------:R-:W-:Y:S05]  /*0290*/  @P0 EXIT ;  /* 0x000000000000094d */ /* 0x000fea0003800000 */
[C---:B------:R-:W-:Y:S01]  /*02a0*/  VIADDMNMX.U32 R2, R5.reuse, 0x3, R0, !PT ;  /* 0x0000000305027846 */ /* 0x040fe20007800000 */
[C---:B------:R-:W-:Y:S01]  /*02b0*/  IMAD.HI.U32 R4, R5.reuse, -0x55555555, RZ ;  /* 0xaaaaaaab05047827 */ /* 0x040fe200078e00ff */
[----:B------:R-:W-:Y:S02]  /*02c0*/  BSSY.RECONVERGENT B0, `(.L_x_0) ;  /* 0x000002e000007945 */ /* 0x000fe40003800200 */
[----:B------:R-:W-:Y:S02]  /*02d0*/  IADD3 R2, PT, PT, -R5, R2, RZ ;  /* 0x0000000205027210 */ /* 0x000fe40007ffe1ff */
[----:B------:R-:W-:-:S03]  /*02e0*/  SHF.R.U32.HI R4, RZ, 0x1, R4 ;  /* 0x00000001ff047819 */ /* 0x000fc60000011604 */
[C---:B------:R-:W-:Y:S02]  /*02f0*/  VIADD R3, R2.reuse, 0xfffffffd ;  /* 0xfffffffd02037836 */ /* 0x040fe40000000000 */
[----:B------:R-:W-:-:S03]  /*0300*/  VIADD R2, R2, 0xfffffffc ;  /* 0xfffffffc02027836 */ /* 0x000fc60000000000 */
[----:B------:R-:W-:-:S13]  /*0310*/  ISETP.NE.AND P0, PT, R3, RZ, PT ;  /* 0x000000ff0300720c */ /* 0x000fda0003f05270 */
[----:B------:R-:W-:-:S05]  /*0320*/  @!P0 IADD3 R2, PT, PT, R3, RZ, RZ ;  /* 0x000000ff03028210 */ /* 0x000fca0007ffe0ff */
[----:B------:R-:W-:-:S05]  /*0330*/  IMAD.HI.U32 R2, R2, -0x55555555, RZ ;  /* 0xaaaaaaab02027827 */ /* 0x000fca00078e00ff */
[----:B------:R-:W-:-:S05]  /*0340*/  SHF.R.U32.HI R2, RZ, 0x1, R2 ;  /* 0x00000001ff027819 */ /* 0x000fca0000011602 */
[----:B------:R-:W-:Y:S02]  /*0350*/  VIADD R6, R2, 0x1 ;  /* 0x0000000102067836 */ /* 0x000fe40000000000 */
[----:B------:R-:W-:-:S05]  /*0360*/  @!P0 IMAD.MOV R6, RZ, RZ, R2 ;  /* 0x000000ffff068224 */ /* 0x000fca00078e0202 */
[C---:B------:R-:W-:Y:S02]  /*0370*/  LOP3.LUT R2, R6.reuse, 0x3, RZ, 0xc0, !PT ;  /* 0x0000000306027812 */ /* 0x040fe400078ec0ff */
[----:B------:R-:W-:Y:S02]  /*0380*/  ISETP.GE.U32.AND P0, PT, R6, 0x3, PT ;  /* 0x000000030600780c */ /* 0x000fe40003f06070 */
[----:B------:R-:W-:Y:S02]  /*0390*/  ISETP.NE.AND P1, PT, R2, 0x3, PT ;  /* 0x000000030200780c */ /* 0x000fe40003f25270 */
[----:B------:R-:W0:Y:S11]  /*03a0*/  LDC.64 R2, c[0x0][0x380] ;  /* 0x0000e000ff027b82 */ /* 0x000e360000000a00 */
[----:B------:R-:W-:Y:S05]  /*03b0*/  @!P1 BRA `(.L_x_1) ;  /* 0x0000000000789947 */ /* 0x000fea0003800000 */
[----:B------:R-:W1:Y:S01]  /*03c0*/  LDC.64 R8, c[0x0][0x388] ;  /* 0x0000e200ff087b82 */ /* 0x000e620000000a00 */
[----:B------:R-:W-:Y:S01]  /*03d0*/  IADD3 R10, PT, PT, R6, 0x1, RZ ;  /* 0x00000001060a7810 */ /* 0x000fe20007ffe0ff */
[----:B------:R-:W-:Y:S02]  /*03e0*/  IMAD.MOV.U32 R6, RZ, RZ, 0x4 ;  /* 0x00000004ff067424 */ /* 0x000fe400078e00ff */
[----:B------:R-:W-:Y:S01]  /*03f0*/  IMAD.MOV.U32 R7, RZ, RZ, 0x0 ;  /* 0x00000000ff077424 */ /* 0x000fe200078e00ff */
[----:B------:R-:W-:Y:S01]  /*0400*/  LOP3.LUT R11, R10, 0x3, RZ, 0xc0, !PT ;  /* 0x000000030a0b7812 */ /* 0x000fe200078ec0ff */
[----:B0-----:R-:W-:-:S04]  /*0410*/  IMAD.WIDE.U32 R6, R2, 0x1, R6 ;  /* 0x0000000102067825 */ /* 0x001fc800078e0006 */
[----:B------:R-:W-:Y:S02]  /*0420*/  IMAD.IADD R17, R7, 0x1, R3 ;  /* 0x0000000107117824 */ /* 0x000fe400078e0203 */
[----:B-1----:R-:W-:-:S04]  /*0430*/  IMAD.WIDE.U32 R8, R4, 0x4, R8 ;  /* 0x0000000404087825 */ /* 0x002fc800078e0008 */
[----:B------:R-:W-:Y:S01]  /*0440*/  IMAD.IADD R4, R4, 0x1, R11 ;  /* 0x0000000104047824 */ /* 0x000fe200078e020b */
[----:B------:R-:W-:Y:S01]  /*0450*/  MOV R14, R8 ;  /* 0x00000008000e7202 */ /* 0x000fe20000000f00 */
[----:B------:R-:W-:Y:S01]  /*0460*/  IMAD.MOV.U32 R15, RZ, RZ, R9 ;  /* 0x000000ffff0f7224 */ /* 0x000fe200078e0009 */
[----:B------:R-:W-:-:S07]  /*0470*/  IADD3 R11, PT, PT, -R11, RZ, RZ ;  /* 0x000000ff0b0b7210 */ /* 0x000fce0007ffe1ff */
.L_x_2:
[----:B-1----:R-:W-:Y:S01]  /*0480*/  MOV R9, R17 ;  /* 0x0000001100097202 */ /* 0x002fe20000000f00 */
[----:B------:R-:W-:-:S04]  /*0490*/  IMAD.MOV.U32 R8, RZ, RZ, R6 ;  /* 0x000000ffff087224 */ /* 0x000fc800078e0006 */
[----:B------:R-:W-:-:S05]  /*04a0*/  IMAD.WIDE R8, R5, 0x4, R8 ;  /* 0x0000000405087825 */ /* 0x000fca00078e0208 */
[----:B------:R-:W2:Y:S04]  /*04b0*/  LDG.E R10, desc[UR4][R8.64+-0x4] ;  /* 0xfffffc04080a7981 */ /* 0x000ea8000c1e1900 */
[----:B------:R-:W2:Y:S04]  /*04c0*/  LDG.E R13, desc[UR4][R8.64] ;  /* 0x00000004080d7981 */ /* 0x000ea8000c1e1900 */
[----:B------:R0:W2:Y:S01]  /*04d0*/  LDG.E R12, desc[UR4][R8.64+0x4] ;  /* 0x00000404080c7981 */ /* 0x0000a2000c1e1900 */
[----:B------:R-:W-:Y:S01]  /*04e0*/  IADD3 R11, PT, PT, R11, 0x1, RZ ;  /* 0x000000010b0b7810 */ /* 0x000fe20007ffe0ff */
[----:B------:R-:W-:-:S03]  /*04f0*/  VIADD R5, R5, 0x3 ;  /* 0x0000000305057836 */ /* 0x000fc60000000000 */
[----:B------:R-:W-:Y:S01]  /*0500*/  ISETP.NE.AND P1, PT, R11, RZ, PT ;  /* 0x000000ff0b00720c */ /* 0x000fe20003f25270 */
[----:B0-----:R-:W-:Y:S01]  /*0510*/  IMAD.MOV.U32 R8, RZ, RZ, R14 ;  /* 0x000000ffff087224 */ /* 0x001fe200078e000e */
[----:B------:R-:W-:Y:S01]  /*0520*/  IADD3 R14, P2, PT, R14, 0x4, RZ ;  /* 0x000000040e0e7810 */ /* 0x000fe20007f5e0ff */
[----:B------:R-:W-:-:S04]  /*0530*/  IMAD.MOV.U32 R9, RZ, RZ, R15 ;  /* 0x000000ffff097224 */ /* 0x000fc800078e000f */
[----:B------:R-:W-:Y:S01]  /*0540*/  IMAD.X R15, RZ, RZ, R15, P2 ;  /* 0x000000ffff0f7224 */ /* 0x000fe200010e060f */
[----:B--2---:R-:W-:-:S05]  /*0550*/  IADD3 R10, PT, PT, R12, R13, R10 ;  /* 0x0000000d0c0a7210 */ /* 0x004fca0007ffe00a */
[----:B------:R-:W-:-:S05]  /*0560*/  IMAD.HI R10, R10, 0x55555556, RZ ;  /* 0x555555560a0a7827 */ /* 0x000fca00078e02ff */
[----:B------:R-:W-:-:S05]  /*0570*/  LEA.HI R13, R10, R10, RZ, 0x1 ;  /* 0x0000000a0a0d7211 */ /* 0x000fca00078f08ff */
[----:B------:R1:W-:Y:S01]  /*0580*/  STG.E desc[UR4][R8.64], R13 ;  /* 0x0000000d08007986 */ /* 0x0003e2000c101904 */
[----:B------:R-:W-:Y:S05]  /*0590*/  @P1 BRA `(.L_x_2) ;  /* 0xfffffffc00b81947 */ /* 0x000fea000383ffff */
.L_x_1:
[----:B------:R-:W-:Y:S05]  /*05a0*/  BSYNC.RECONVERGENT B0 ;  /* 0x0000000000007941 */ /* 0x000fea0003800200 */
.L_x_0:
[----:B------:R-:W-:Y:S05]  /*05b0*/  @!P0 EXIT ;  /* 0x000000000000894d */ /* 0x000fea0003800000 */
[----:B------:R-:W2:Y:S01]  /*05c0*/  LDC.64 R6, c[0x0][0x388] ;  /* 0x0000e200ff067b82 */ /* 0x000ea20000000a00 */
[----:B0-----:R-:W-:-:S04]  /*05d0*/  IADD3 R2, P1, PT, R2, 0x18, RZ ;  /* 0x0000001802027810 */ /* 0x001fc80007f3e0ff */
[----:B------:R-:W-:Y:S01]  /*05e0*/  IADD3.X R3, PT, PT, RZ, R3, RZ, P1, !PT ;  /* 0x00000003ff037210 */ /* 0x000fe20000ffe4ff */
[----:B--2---:R-:W-:-:S03]  /*05f0*/  IMAD.WIDE.U32 R6, R4, 0x4, R6 ;  /* 0x0000000404067825 */ /* 0x004fc600078e0006 */
[----:B------:R-:W-:-:S05]  /*0600*/  IADD3 R10, P0, PT, R6, 0x8, RZ ;  /* 0x00000008060a7810 */ /* 0x000fca0007f1e0ff */
[----:B------:R-:W-:-:S08]  /*0610*/  IMAD.X R15, RZ, RZ, R7, P0 ;  /* 0x000000ffff0f7224 */ /* 0x000fd000000e0607 */
.L_x_3:
[----:B------:R-:W-:-:S05]  /*0620*/  IMAD.WIDE R6, R5, 0x4, R2 ;  /* 0x0000000405067825 */ /* 0x000fca00078e0202 */
[----:B------:R-:W2:Y:S04]  /*0630*/  LDG.E R4, desc[UR4][R6.64+-0x18] ;  /* 0xffffe80406047981 */ /* 0x000ea8000c1e1900 */
[----:B01----:R-:W2:Y:S04]  /*0640*/  LDG.E R9, desc[UR4][R6.64+-0x14] ;  /* 0xffffec0406097981 */ /* 0x003ea8000c1e1900 */
[----:B------:R-:W2:Y:S02]  /*0650*/  LDG.E R8, desc[UR4][R6.64+-0x10] ;  /* 0xfffff00406087981 */ /* 0x000ea4000c1e1900 */
[----:B--2---:R-:W-:Y:S01]  /*0660*/  IADD3 R4, PT, PT, R8, R9, R4 ;  /* 0x0000000908047210 */ /* 0x004fe20007ffe004 */
[----:B------:R-:W-:Y:S01]  /*0670*/  IMAD.MOV.U32 R8, RZ, RZ, R10 ;  /* 0x000000ffff087224 */ /* 0x000fe200078e000a */
[----:B------:R-:W-:-:S03]  /*0680*/  MOV R9, R15 ;  /* 0x0000000f00097202 */ /* 0x000fc60000000f00 */
[----:B------:R-:W-:-:S05]  /*0690*/  IMAD.HI R4, R4, 0x55555556, RZ ;  /* 0x5555555604047827 */ /* 0x000fca00078e02ff */
[----:B------:R-:W-:-:S05]  /*06a0*/  LEA.HI R11, R4, R4, RZ, 0x1 ;  /* 0x00000004040b7211 */ /* 0x000fca00078f08ff */
[----:B------:R0:W-:Y:S04]  /*06b0*/  STG.E desc[UR4][R8.64+-0x8], R11 ;  /* 0xfffff80b08007986 */ /* 0x0001e8000c101904 */
[----:B------:R-:W2:Y:S04]  /*06c0*/  LDG.E R4, desc[UR4][R6.64+-0xc] ;  /* 0xfffff40406047981 */ /* 0x000ea8000c1e1900 */
[----:B------:R-:W2:Y:S04]  /*06d0*/  LDG.E R13, desc[UR4][R6.64+-0x8] ;  /* 0xfffff804060d7981 */ /* 0x000ea8000c1e1900 */
[----:B------:R-:W2:Y:S02]  /*06e0*/  LDG.E R10, desc[UR4][R6.64+-0x4] ;  /* 0xfffffc04060a7981 */ /* 0x000ea4000c1e1900 */
[----:B--2---:R-:W-:-:S05]  /*06f0*/  IADD3 R4, PT, PT, R10, R13, R4 ;  /* 0x0000000d0a047210 */ /* 0x004fca0007ffe004 */
        /* <DEDUP_REMOVED lines=8> */
[----:B0-----:R-:W-:-:S05]  /*0780*/  LEA.HI R11, R4, R4, RZ, 0x1 ;  /* 0x00000004040b7211 */ /* 0x001fca00078f08ff */
[----:B------:R0:W-:Y:S04]  /*0790*/  STG.E desc[UR4][R8.64], R11 ;  /* 0x0000000b08007986 */ /* 0x0001e8000c101904 */
[----:B------:R-:W2:Y:S04]  /*07a0*/  LDG.E R4, desc[UR4][R6.64+0xc] ;  /* 0x00000c0406047981 */ /* 0x000ea8000c1e1900 */
[----:B------:R-:W2:Y:S04]  /*07b0*/  LDG.E R15, desc[UR4][R6.64+0x10] ;  /* 0x00001004060f7981 */ /* 0x000ea8000c1e1900 */
[----:B------:R-:W2:Y:S01]  /*07c0*/  LDG.E R10, desc[UR4][R6.64+0x14] ;  /* 0x00001404060a7981 */ /* 0x000ea2000c1e1900 */
[----:B------:R-:W-:-:S05]  /*07d0*/  VIADD R5, R5, 0xc ;  /* 0x0000000c05057836 */ /* 0x000fca0000000000 */
[----:B------:R-:W-:Y:S02]  /*07e0*/  ISETP.GE.U32.AND P0, PT, R5, R0, PT ;  /* 0x000000000500720c */ /* 0x000fe40003f06070 */
[----:B--2---:R-:W-:Y:S02]  /*07f0*/  IADD3 R4, PT, PT, R10, R15, R4 ;  /* 0x0000000f0a047210 */ /* 0x004fe40007ffe004 */
[----:B------:R-:W-:-:S03]  /*0800*/  IADD3 R10, P1, PT, R8, 0x10, RZ ;  /* 0x00000010080a7810 */ /* 0x000fc60007f3e0ff */
[----:B------:R-:W-:Y:S01]  /*0810*/  IMAD.HI R4, R4, 0x55555556, RZ ;  /* 0x5555555604047827 */ /* 0x000fe200078e02ff */
[----:B------:R-:W-:-:S04]  /*0820*/  IADD3.X R15, PT, PT, RZ, R9, RZ, P1, !PT ;  /* 0x00000009ff0f7210 */ /* 0x000fc80000ffe4ff */
[----:B-1----:R-:W-:-:S05]  /*0830*/  LEA.HI R13, R4, R4, RZ, 0x1 ;  /* 0x00000004040d7211 */ /* 0x002fca00078f08ff */
[----:B------:R0:W-:Y:S01]  /*0840*/  STG.E desc[UR4][R8.64+0x4], R13 ;  /* 0x0000040d08007986 */ /* 0x0001e2000c101904 */
[----:B------:R-:W-:Y:S05]  /*0850*/  @!P0 BRA `(.L_x_3) ;  /* 0xfffffffc00708947 */ /* 0x000fea000383ffff */
[----:B------:R-:W-:Y:S05]  /*0860*/  EXIT ;  /* 0x000000000000794d */ /* 0x000fea0003800000 */
.L_x_4:
[----:B------:R-:W-:-:S00]  /*0870*/  BRA `(.L_x_4) ;  /* 0xfffffffc00fc7947 */ /* 0x000fc0000383ffff */
[----:B------:R-:W-:-:S00]  /*0880*/  NOP ;  /* 0x0000000000007918 */ /* 0x000fc00000000000 */
[----:B------:R-:W-:-:S00]  /*0890*/  NOP ;  /* 0x0000000000007918 */ /* 0x000fc00000000000 */
[----:B------:R-:W-:-:S00]  /*08a0*/  NOP ;  /* 0x0000000000007918 */ /* 0x000fc00000000000 */
[----:B------:R-:W-:-:S00]  /*08b0*/  NOP ;  /* 0x0000000000007918 */ /* 0x000fc00000000000 */
[----:B------:R-:W-:-:S00]  /*08c0*/  NOP ;  /* 0x0000000000007918 */ /* 0x000fc00000000000 */
[----:B------:R-:W-:-:S00]  /*08d0*/  NOP ;  /* 0x0000000000007918 */ /* 0x000fc00000000000 */
[----:B------:R-:W-:-:S00]  /*08e0*/  NOP ;  /* 0x0000000000007918 */ /* 0x000fc00000000000 */
[----:B------:R-:W-:-:S00]  /*08f0*/  NOP ;  /* 0x0000000000007918 */ /* 0x000fc00000000000 */
.L_x_5:


//--------------------- .nv.shared.reserved.0     --------------------------
	.section	.nv.shared.reserved.0,"aw",@nobits
	.weak		__nv_reservedSMEM_offset_0_alias
	.size		__nv_reservedSMEM_offset_0_alias, 0, 64
	.other		__nv_reservedSMEM_offset_0_alias,@"STO_CUDA_RESERVED_SHARED STV_DEFAULT"
__nv_reservedSMEM_offset_0_alias:
	.zero		0
	.zero		64


//--------------------- .nv.constant0._Z12process_filePiS_S_S_S_ --------------------------
	.section	.nv.constant0._Z12process_filePiS_S_S_S_,"a",@progbits
	.sectionflags	@""
	.align	4
.nv.constant0._Z12process_filePiS_S_S_S_:
	.zero		936


//--------------------- SYMBOLS --------------------------

	.type		.nv.reservedSmem.offset0,@object
	.size		.nv.reservedSmem.offset0,0x4
